	.headerflags	@"EF_CUDA_TEXMODE_UNIFIED EF_CUDA_64BIT_ADDRESS EF_CUDA_ACCELERATORS EF_CUDA_SM90 EF_CUDA_VIRTUAL_SM(EF_CUDA_SM90)"
	.elftype	@"ET_EXEC"


//--------------------- .nv.info                  --------------------------
	.section	.nv.info,"",@"SHT_CUDA_INFO"
	.align	4


	//----- nvinfo : EIATTR_REGCOUNT
	.align		4
        /*0000*/ 	.byte	0x04, 0x2f
        /*0002*/ 	.short	(.L_3 - .L_2)
	.align		4
.L_2:
        /*0004*/ 	.word	index@(triton_poi_fused__native_batch_norm_legit_no_training_relu_16)
        /*0008*/ 	.word	0x00000012


	//----- nvinfo : EIATTR_MIN_STACK_SIZE
	.align		4
.L_3:
        /*000c*/ 	.byte	0x04, 0x12
        /*000e*/ 	.short	(.L_5 - .L_4)
	.align		4
.L_4:
        /*0010*/ 	.word	index@(triton_poi_fused__native_batch_norm_legit_no_training_relu_16)
        /*0014*/ 	.word	0x00000000


	//----- nvinfo : EIATTR_FRAME_SIZE
	.align		4
.L_5:
        /*0018*/ 	.byte	0x04, 0x11
        /*001a*/ 	.short	(.L_7 - .L_6)
	.align		4
.L_6:
        /*001c*/ 	.word	index@(triton_poi_fused__native_batch_norm_legit_no_training_relu_16)
        /*0020*/ 	.word	0x00000000


	//----- nvinfo : EIATTR_MIN_STACK_SIZE
	.align		4
.L_7:
        /*0024*/ 	.byte	0x04, 0x12
        /*0026*/ 	.short	(.L_9 - .L_8)
	.align		4
.L_8:
        /*0028*/ 	.word	index@(triton_poi_fused__native_batch_norm_legit_no_training_relu_16)
        /*002c*/ 	.word	0x00000000
.L_9:


//--------------------- .nv.info.triton_poi_fused__native_batch_norm_legit_no_training_relu_16 --------------------------
	.section	.nv.info.triton_poi_fused__native_batch_norm_legit_no_training_relu_16,"",@"SHT_CUDA_INFO"
	.sectionflags	@""
	.align	4


	//----- nvinfo : EIATTR_CUDA_API_VERSION
	.align		4
        /*0000*/ 	.byte	0x04, 0x37
        /*0002*/ 	.short	(.L_11 - .L_10)
.L_10:
        /*0004*/ 	.word	0x0000007c


	//----- nvinfo : EIATTR_KPARAM_INFO
	.align		4
.L_11:
        /*0008*/ 	.byte	0x04, 0x17
        /*000a*/ 	.short	(.L_13 - .L_12)
.L_12:
        /*000c*/ 	.word	0x00000000
        /*0010*/ 	.short	0x0006
        /*0012*/ 	.short	0x0030
        /*0014*/ 	.byte	0x00, 0xf0, 0x11, 0x00


	//----- nvinfo : EIATTR_KPARAM_INFO
	.align		4
.L_13:
        /*0018*/ 	.byte	0x04, 0x17
        /*001a*/ 	.short	(.L_15 - .L_14)
.L_14:
        /*001c*/ 	.word	0x00000000
        /*0020*/ 	.short	0x0005
        /*0022*/ 	.short	0x0028
        /*0024*/ 	.byte	0x00, 0xf4, 0x21, 0x00


	//----- nvinfo : EIATTR_KPARAM_INFO
	.align		4
.L_15:
        /*0028*/ 	.byte	0x04, 0x17
        /*002a*/ 	.short	(.L_17 - .L_16)
.L_16:
        /*002c*/ 	.word	0x00000000
        /*0030*/ 	.short	0x0004
        /*0032*/ 	.short	0x0020
        /*0034*/ 	.byte	0x00, 0xf4, 0x21, 0x00


	//----- nvinfo : EIATTR_KPARAM_INFO
	.align		4
.L_17:
        /*0038*/ 	.byte	0x04, 0x17
        /*003a*/ 	.short	(.L_19 - .L_18)
.L_18:
        /*003c*/ 	.word	0x00000000
        /*0040*/ 	.short	0x0003
        /*0042*/ 	.short	0x0018
        /*0044*/ 	.byte	0x00, 0xf4, 0x21, 0x00


	//----- nvinfo : EIATTR_KPARAM_INFO
	.align		4
.L_19:
        /*0048*/ 	.byte	0x04, 0x17
        /*004a*/ 	.short	(.L_21 - .L_20)
.L_20:
        /*004c*/ 	.word	0x00000000
        /*0050*/ 	.short	0x0002
        /*0052*/ 	.short	0x0010
        /*0054*/ 	.byte	0x00, 0xf4, 0x21, 0x00


	//----- nvinfo : EIATTR_KPARAM_INFO
	.align		4
.L_21:
        /*0058*/ 	.byte	0x04, 0x17
        /*005a*/ 	.short	(.L_23 - .L_22)
.L_22:
        /*005c*/ 	.word	0x00000000
        /*0060*/ 	.short	0x0001
        /*0062*/ 	.short	0x0008
        /*0064*/ 	.byte	0x00, 0xf4, 0x21, 0x00


	//----- nvinfo : EIATTR_KPARAM_INFO
	.align		4
.L_23:
        /*0068*/ 	.byte	0x04, 0x17
        /*006a*/ 	.short	(.L_25 - .L_24)
.L_24:
        /*006c*/ 	.word	0x00000000
        /*0070*/ 	.short	0x0000
        /*0072*/ 	.short	0x0000
        /*0074*/ 	.byte	0x00, 0xf4, 0x21, 0x00


	//----- nvinfo : EIATTR_SPARSE_MMA_MASK
	.align		4
.L_25:
        /*0078*/ 	.byte	0x03, 0x50
        /*007a*/ 	.short	0x0000


	//----- nvinfo : EIATTR_MAXREG_COUNT
	.align		4
        /*007c*/ 	.byte	0x03, 0x1b
        /*007e*/ 	.short	0x00ff


	//----- nvinfo : EIATTR_EXIT_INSTR_OFFSETS
	.align		4
        /*0080*/ 	.byte	0x04, 0x1c
        /*0082*/ 	.short	(.L_27 - .L_26)


	//   ....[0]....
.L_26:
        /*0084*/ 	.word	0x000003c0


	//----- nvinfo : EIATTR_REQNTID
	.align		4
.L_27:
        /*0088*/ 	.byte	0x04, 0x10
        /*008a*/ 	.short	(.L_29 - .L_28)
.L_28:
        /*008c*/ 	.word	0x00000100
        /*0090*/ 	.word	0x00000001
        /*0094*/ 	.word	0x00000001


	//----- nvinfo : EIATTR_CBANK_PARAM_SIZE
	.align		4
.L_29:
        /*0098*/ 	.byte	0x03, 0x19
        /*009a*/ 	.short	0x0034


	//----- nvinfo : EIATTR_PARAM_CBANK
	.align		4
        /*009c*/ 	.byte	0x04, 0x0a
        /*009e*/ 	.short	(.L_31 - .L_30)
	.align		4
.L_30:
        /*00a0*/ 	.word	index@(.nv.constant0.triton_poi_fused__native_batch_norm_legit_no_training_relu_16)
        /*00a4*/ 	.short	0x0210
        /*00a6*/ 	.short	0x0034


	//----- nvinfo : EIATTR_SW_WAR
	.align		4
.L_31:
        /*00a8*/ 	.byte	0x04, 0x36
        /*00aa*/ 	.short	(.L_33 - .L_32)
.L_32:
        /*00ac*/ 	.word	0x00000008
.L_33:


//--------------------- .nv.callgraph             --------------------------
	.section	.nv.callgraph,"",@"SHT_CUDA_CALLGRAPH"
	.align	4
	.sectionentsize	8
	.align		4
        /*0000*/ 	.word	0x00000000
	.align		4
        /*0004*/ 	.word	0xffffffff
	.align		4
        /*0008*/ 	.word	0x00000000
	.align		4
        /*000c*/ 	.word	0xfffffffe
	.align		4
        /*0010*/ 	.word	0x00000000
	.align		4
        /*0014*/ 	.word	0xfffffffd
	.align		4
        /*0018*/ 	.word	0x00000000
	.align		4
        /*001c*/ 	.word	0xfffffffc


//--------------------- .nv.constant4             --------------------------
	.section	.nv.constant4,"a",@progbits
	.align	8
	.align		8
.nv.constant4:
        /*0000*/ 	.dword	_$_str
	.align		8
        /*0008*/ 	.dword	_$_str_$_2


//--------------------- .text.triton_poi_fused__native_batch_norm_legit_no_training_relu_16 --------------------------
	.section	.text.triton_poi_fused__native_batch_norm_legit_no_training_relu_16,"ax",@progbits
	.align	128
        .global         triton_poi_fused__native_batch_norm_legit_no_training_relu_16
        .type           triton_poi_fused__native_batch_norm_legit_no_training_relu_16,@function
        .size           triton_poi_fused__native_batch_norm_legit_no_training_relu_16,(.L_x_1 - triton_poi_fused__native_batch_norm_legit_no_training_relu_16)
        .other          triton_poi_fused__native_batch_norm_legit_no_training_relu_16,@"STO_CUDA_ENTRY STV_DEFAULT"
triton_poi_fused__native_batch_norm_legit_no_training_relu_16:
.text.triton_poi_fused__native_batch_norm_legit_no_training_relu_16:
[----:B------:R-:W-:Y:S01]  /*0000*/  LDC R1, c[0x0][0x28] ;  /* 0x00000a00ff017b82 */ /* 0x000fe20000000800 */
[----:B------:R-:W1:Y:S07]  /*0010*/  S2R R0, SR_TID.X ;  /* 0x0000000000007919 */ /* 0x000e6e0000002100 */
[----:B------:R-:W2:Y:S01]  /*0020*/  LDC.64 R2, c[0x0][0x220] ;  /* 0x00008800ff027b82 */ /* 0x000ea20000000a00 */
[----:B------:R-:W-:Y:S01]  /*0030*/  ULDC.64 UR4, c[0x0][0x208] ;  /* 0x0000820000047ab9 */ /* 0x000fe20000000a00 */
[----:B------:R-:W3:Y:S06]  /*0040*/  S2R R5, SR_CTAID.X ;  /* 0x0000000000057919 */ /* 0x000eec0000002500 */
[----:B------:R-:W4:Y:S08]  /*0050*/  LDC.64 R6, c[0x0][0x218] ;  /* 0x00008600ff067b82 */ /* 0x000f300000000a00 */
[----:B------:R-:W5:Y:S08]  /*0060*/  LDC.64 R8, c[0x0][0x228] ;  /* 0x00008a00ff087b82 */ /* 0x000f700000000a00 */
[----:B------:R-:W5:Y:S01]  /*0070*/  LDC.64 R10, c[0x0][0x230] ;  /* 0x00008c00ff0a7b82 */ /* 0x000f620000000a00 */
[----:B-1----:R-:W-:-:S04]  /*0080*/  SHF.L.U32 R0, R0, 0x1, RZ ;  /* 0x0000000100007819 */ /* 0x002fc800000006ff */
[----:B------:R-:W-:-:S04]  /*0090*/  LOP3.LUT R0, R0, 0x1fe, RZ, 0xc0, !PT ;  /* 0x000001fe00007812 */ /* 0x000fc800078ec0ff */
[----:B---3--:R-:W-:-:S05]  /*00a0*/  LEA R0, R5, R0, 0x9 ;  /* 0x0000000005007211 */ /* 0x008fca00078e48ff */
[----:B------:R-:W-:-:S05]  /*00b0*/  IMAD.HI R4, R0, 0x2aaaaaab, RZ ;  /* 0x2aaaaaab00047827 */ /* 0x000fca00078e02ff */
[----:B------:R-:W-:-:S04]  /*00c0*/  SHF.R.U32.HI R5, RZ, 0x1f, R4 ;  /* 0x0000001fff057819 */ /* 0x000fc80000011604 */
[----:B------:R-:W-:-:S05]  /*00d0*/  LEA.HI R5, R4, R5, RZ, 0x18 ;  /* 0x0000000504057211 */ /* 0x000fca00078fc0ff */
[----:B------:R-:W-:Y:S02]  /*00e0*/  IMAD R13, R5, -0x600, R0 ;  /* 0xfffffa00050d7824 */ /* 0x000fe400078e0200 */
[----:B------:R-:W1:Y:S02]  /*00f0*/  LDC.64 R4, c[0x0][0x210] ;  /* 0x00008400ff047b82 */ /* 0x000e640000000a00 */
[----:B--2---:R-:W-:-:S06]  /*0100*/  IMAD.WIDE R2, R13, 0x4, R2 ;  /* 0x000000040d027825 */ /* 0x004fcc00078e0202 */
[----:B------:R-:W2:Y:S01]  /*0110*/  LDG.E.EL.64 R2, desc[UR4][R2.64] ;  /* 0x0000000402027981 */ /* 0x000ea2000c2e1b00 */
[----:B----4-:R-:W-:-:S04]  /*0120*/  IMAD.WIDE R6, R13, 0x4, R6 ;  /* 0x000000040d067825 */ /* 0x010fc800078e0206 */
[C---:B-----5:R-:W-:Y:S02]  /*0130*/  IMAD.WIDE R8, R13.reuse, 0x4, R8 ;  /* 0x000000040d087825 */ /* 0x060fe400078e0208 */
[----:B------:R-:W3:Y:S02]  /*0140*/  LDG.E.EL.64 R6, desc[UR4][R6.64] ;  /* 0x0000000406067981 */ /* 0x000ee4000c2e1b00 */
[----:B0-----:R-:W-:Y:S02]  /*0150*/  IMAD.WIDE R10, R13, 0x4, R10 ;  /* 0x000000040d0a7825 */ /* 0x001fe400078e020a */
[----:B------:R-:W4:Y:S04]  /*0160*/  LDG.E.EL.64 R8, desc[UR4][R8.64] ;  /* 0x0000000408087981 */ /* 0x000f28000c2e1b00 */
[----:B------:R-:W4:Y:S01]  /*0170*/  LDG.E.EL.64 R10, desc[UR4][R10.64] ;  /* 0x000000040a0a7981 */ /* 0x000f22000c2e1b00 */
[----:B-1----:R-:W-:-:S06]  /*0180*/  IMAD.WIDE R4, R0, 0x4, R4 ;  /* 0x0000000400047825 */ /* 0x002fcc00078e0204 */
[----:B------:R-:W3:Y:S01]  /*0190*/  LDG.E.64 R4, desc[UR4][R4.64] ;  /* 0x0000000404047981 */ /* 0x000ee2000c1e1b00 */
[----:B------:R-:W-:Y:S01]  /*01a0*/  HFMA2.MMA R14, -RZ, RZ, 1.625, 0 ;  /* 0x3e800000ff0e7435 */ /* 0x000fe200000001ff */
[----:B--2---:R-:W-:Y:S01]  /*01b0*/  FADD R2, R2, 9.9999997473787516356e-06 ;  /* 0x3727c5ac02027421 */ /* 0x004fe20000000000 */
[----:B------:R-:W-:-:S03]  /*01c0*/  FADD R3, R3, 9.9999997473787516356e-06 ;  /* 0x3727c5ac03037421 */ /* 0x000fc60000000000 */
[----:B------:R-:W0:Y:S08]  /*01d0*/  MUFU.SQRT R12, R2 ;  /* 0x00000002000c7308 */ /* 0x000e300000002000 */
[----:B------:R1:W2:Y:S01]  /*01e0*/  MUFU.SQRT R13, R3 ;  /* 0x00000003000d7308 */ /* 0x0002a20000002000 */
[C---:B0-----:R-:W-:Y:S02]  /*01f0*/  FSETP.GT.AND P0, PT, R12.reuse, 8.50705917302346158658e+37, PT ;  /* 0x7e8000000c00780b */ /* 0x041fe40003f04000 */
[----:B------:R-:W-:Y:S01]  /*0200*/  FSETP.GEU.AND P2, PT, R12, 1.175494350822287508e-38, PT ;  /* 0x008000000c00780b */ /* 0x000fe20003f4e000 */
[----:B-1----:R-:W0:Y:S01]  /*0210*/  LDC.64 R2, c[0x0][0x238] ;  /* 0x00008e00ff027b82 */ /* 0x002e220000000a00 */
[----:B--2---:R-:W-:-:S02]  /*0220*/  FSETP.GT.AND P1, PT, R13, 8.50705917302346158658e+37, PT ;  /* 0x7e8000000d00780b */ /* 0x004fc40003f24000 */
[----:B------:R-:W-:-:S07]  /*0230*/  FSETP.GEU.AND P3, PT, R13, 1.175494350822287508e-38, PT ;  /* 0x008000000d00780b */ /* 0x000fce0003f6e000 */
[----:B------:R-:W-:-:S04]  /*0240*/  @P0 FMUL R12, R12, 0.25 ;  /* 0x3e8000000c0c0820 */ /* 0x000fc80000400000 */
[----:B------:R-:W-:Y:S01]  /*0250*/  @!P2 FMUL R12, R12, 16777216 ;  /* 0x4b8000000c0ca820 */ /* 0x000fe20000400000 */
[----:B------:R-:W-:-:S04]  /*0260*/  @P1 FMUL R13, R13, 0.25 ;  /* 0x3e8000000d0d1820 */ /* 0x000fc80000400000 */
[----:B------:R-:W-:Y:S01]  /*0270*/  @!P3 FMUL R13, R13, 16777216 ;  /* 0x4b8000000d0db820 */ /* 0x000fe20000400000 */
[----:B------:R-:W1:Y:S01]  /*0280*/  MUFU.RCP R12, R12 ;  /* 0x0000000c000c7308 */ /* 0x000e620000001000 */
[----:B------:R-:W-:-:S07]  /*0290*/  FSEL R15, R14, 1, P0 ;  /* 0x3f8000000e0f7808 */ /* 0x000fce0000000000 */
[----:B------:R-:W2:Y:S01]  /*02a0*/  MUFU.RCP R13, R13 ;  /* 0x0000000d000d7308 */ /* 0x000ea20000001000 */
[----:B------:R-:W-:Y:S01]  /*02b0*/  FSEL R14, R14, 1, P1 ;  /* 0x3f8000000e0e7808 */ /* 0x000fe20000800000 */
[----:B------:R-:W-:-:S04]  /*02c0*/  @!P2 FMUL R15, R15, 16777216 ;  /* 0x4b8000000f0fa820 */ /* 0x000fc80000400000 */
[----:B------:R-:W-:Y:S01]  /*02d0*/  @!P3 FMUL R14, R14, 16777216 ;  /* 0x4b8000000e0eb820 */ /* 0x000fe20000400000 */
[----:B---3--:R-:W-:Y:S01]  /*02e0*/  FADD R5, R5, -R7 ;  /* 0x8000000705057221 */ /* 0x008fe20000000000 */
[----:B------:R-:W-:Y:S01]  /*02f0*/  FADD R4, R4, -R6 ;  /* 0x8000000604047221 */ /* 0x000fe20000000000 */
[----:B-1----:R-:W-:Y:S01]  /*0300*/  FMUL R15, R12, R15 ;  /* 0x0000000f0c0f7220 */ /* 0x002fe20000400000 */
[----:B--2---:R-:W-:-:S03]  /*0310*/  FMUL R14, R13, R14 ;  /* 0x0000000e0d0e7220 */ /* 0x004fc60000400000 */
[----:B------:R-:W-:Y:S01]  /*0320*/  FMUL R15, R4, R15 ;  /* 0x0000000f040f7220 */ /* 0x000fe20000400000 */
[----:B------:R-:W-:-:S03]  /*0330*/  FMUL R14, R5, R14 ;  /* 0x0000000e050e7220 */ /* 0x000fc60000400000 */
[----:B----4-:R-:W-:Y:S01]  /*0340*/  FFMA R8, R8, R15, R10 ;  /* 0x0000000f08087223 */ /* 0x010fe2000000000a */
[----:B------:R-:W-:-:S04]  /*0350*/  FFMA R9, R9, R14, R11 ;  /* 0x0000000e09097223 */ /* 0x000fc8000000000b */
[----:B------:R-:W-:Y:S02]  /*0360*/  FSETP.GEU.AND P0, PT, R8, RZ, PT ;  /* 0x000000ff0800720b */ /* 0x000fe40003f0e000 */
[C---:B------:R-:W-:Y:S01]  /*0370*/  FSETP.GEU.AND P1, PT, R9.reuse, RZ, PT ;  /* 0x000000ff0900720b */ /* 0x040fe20003f2e000 */
[----:B0-----:R-:W-:Y:S01]  /*0380*/  IMAD.WIDE R2, R0, 0x4, R2 ;  /* 0x0000000400027825 */ /* 0x001fe200078e0202 */
[----:B------:R-:W-:Y:S02]  /*0390*/  FSEL R8, R8, RZ, P0 ;  /* 0x000000ff08087208 */ /* 0x000fe40000000000 */
[----:B------:R-:W-:-:S05]  /*03a0*/  FSEL R9, R9, RZ, P1 ;  /* 0x000000ff09097208 */ /* 0x000fca0000800000 */
[----:B------:R-:W-:Y:S01]  /*03b0*/  STG.E.64 desc[UR4][R2.64], R8 ;  /* 0x0000000802007986 */ /* 0x000fe2000c101b04 */
[----:B------:R-:W-:Y:S05]  /*03c0*/  EXIT ;  /* 0x000000000000794d */ /* 0x000fea0003800000 */
.L_x_0:
[----:B------:R-:W-:-:S00]  /*03d0*/  BRA `(.L_x_0) ;  /* 0xfffffffc00fc7947 */ /* 0x000fc0000383ffff */
[----:B------:R-:W-:-:S00]  /*03e0*/  NOP ;  /* 0x0000000000007918 */ /* 0x000fc00000000000 */
        /* <DEDUP_REMOVED lines=9> */
.L_x_1:


//--------------------- .nv.global.init           --------------------------
	.section	.nv.global.init,"aw",@progbits
.nv.global.init:
	.type		_$_str,@object
	.size		_$_str,(_$_str_$_2 - _$_str)
_$_str:
        /*0000*/ 	.byte	0x5f, 0x5f, 0x43, 0x55, 0x44, 0x41, 0x5f, 0x46, 0x54, 0x5a, 0x00
	.type		_$_str_$_2,@object
	.size		_$_str_$_2,(.L_1 - _$_str_$_2)
_$_str_$_2:
        /*000b*/ 	.byte	0x5f, 0x5f, 0x43, 0x55, 0x44, 0x41, 0x5f, 0x50, 0x52, 0x45, 0x43, 0x5f, 0x53, 0x51, 0x52, 0x54
        /*001b*/ 	.byte	0x00
.L_1:


//--------------------- .nv.constant0.triton_poi_fused__native_batch_norm_legit_no_training_relu_16 --------------------------
	.section	.nv.constant0.triton_poi_fused__native_batch_norm_legit_no_training_relu_16,"a",@progbits
	.sectionflags	@""
	.align	4
.nv.constant0.triton_poi_fused__native_batch_norm_legit_no_training_relu_16:
	.zero		580
